//
// Generated by NVIDIA NVVM Compiler
//
// Compiler Build ID: CL-36424714
// Cuda compilation tools, release 13.0, V13.0.88
// Based on NVVM 20.0.0
//

.version 9.0
.target sm_100
.address_size 64

	// .globl	_Z15matrixTransposePfS_

.visible .entry _Z15matrixTransposePfS_(
	.param .u64 .ptr .align 1 _Z15matrixTransposePfS__param_0,
	.param .u64 .ptr .align 1 _Z15matrixTransposePfS__param_1
)
{
	.reg .pred 	%p<9>;
	.reg .b32 	%r<11>;
	.reg .b64 	%rd<8>;

	ld.param.u64 	%rd1, [_Z15matrixTransposePfS__param_0];
	ld.param.u64 	%rd2, [_Z15matrixTransposePfS__param_1];
	cvta.to.global.u64 	%rd3, %rd2;
	cvta.to.global.u64 	%rd4, %rd1;
	mov.u32 	%r1, %tid.x;
	mul.wide.u32 	%rd5, %r1, 4;
	add.s64 	%rd6, %rd4, %rd5;
	ld.global.u32 	%r2, [%rd6];
	shfl.sync.down.b32	%r3|%p1, %r2, 7, 4127, -1;
	shfl.sync.up.b32	%r4|%p2, %r3, 4, 4096, -1;
	shfl.sync.up.b32	%r5|%p3, %r4, 8, 4096, -1;
	shfl.sync.up.b32	%r6|%p4, %r5, 2, 7168, -1;
	shfl.sync.down.b32	%r7|%p5, %r6, 14, 31, -1;
	shfl.sync.up.b32	%r8|%p6, %r7, 4, 6144, -1;
	shfl.sync.up.b32	%r9|%p7, %r8, 8, 4096, -1;
	shfl.sync.up.b32	%r10|%p8, %r9, 16, 0, -1;
	add.s64 	%rd7, %rd3, %rd5;
	st.global.u32 	[%rd7], %r10;
	ret;

}


// ===== COMPILED SASS (sm_100) =====

	.target	sm_100

	.elftype	@"ET_EXEC"


//--------------------- .note.nv.tkinfo           --------------------------
	.section	.note.nv.tkinfo,"",@"SHT_NOTE"
	.sectionflags	@"SHF_NOTE_NV_TKINFO"
	.tkinfo
        /*0018*/ 	.word	0x00000002
        /*0030*/ 	.string	""
        /*0030*/ 	.string	"ptxas"
        /*0030*/ 	.string	"Cuda compilation tools, release 13.0, V13.0.88"
        /*0030*/ 	.string	"Build cuda_13.0.r13.0/compiler.36424714_0"
        /*0030*/ 	.string	"-arch sm_100 -m 64 "



//--------------------- .note.nv.cuinfo           --------------------------
	.section	.note.nv.cuinfo,"",@"SHT_NOTE"
	.sectionflags	@"SHF_NOTE_NV_CUINFO"
        /*0018*/ 	.short	0x0002
        /*001a*/ 	.short	0x0064
        /*001c*/ 	.short	0x0082
	.zero		2


//--------------------- .nv.info                  --------------------------
	.section	.nv.info,"",@"SHT_CUDA_INFO"
	.align	4


	//----- nvinfo : EIATTR_REGCOUNT
	.align		4
        /*0000*/ 	.byte	0x04, 0x2f
        /*0002*/ 	.short	(.L_1 - .L_0)
	.align		4
.L_0:
        /*0004*/ 	.word	index@(_Z15matrixTransposePfS_)
        /*0008*/ 	.word	0x0000000e


	//----- nvinfo : EIATTR_FRAME_SIZE
	.align		4
.L_1:
        /*000c*/ 	.byte	0x04, 0x11
        /*000e*/ 	.short	(.L_3 - .L_2)
	.align		4
.L_2:
        /*0010*/ 	.word	index@(_Z15matrixTransposePfS_)
        /*0014*/ 	.word	0x00000000


	//----- nvinfo : EIATTR_MIN_STACK_SIZE
	.align		4
.L_3:
        /*0018*/ 	.byte	0x04, 0x12
        /*001a*/ 	.short	(.L_5 - .L_4)
	.align		4
.L_4:
        /*001c*/ 	.word	index@(_Z15matrixTransposePfS_)
        /*0020*/ 	.word	0x00000000
.L_5:


//--------------------- .nv.compat                --------------------------
	.section	.nv.compat,"",@"SHT_CUDA_COMPAT_INFO"
	.align	4
        /*0000*/ 	.byte	0x02, 0x09, 0x00, 0x00, 0x02, 0x02, 0x01, 0x00, 0x02, 0x05, 0x05, 0x00, 0x03, 0x07, 0x01, 0x01
        /*0010*/ 	.byte	0x02, 0x03, 0x00, 0x00, 0x02, 0x06, 0x01, 0x00, 0x04, 0x0b, 0x08, 0x00, 0x09, 0x00, 0x00, 0x00
        /*0020*/ 	.byte	0x00, 0x00, 0x00, 0x00


//--------------------- .nv.info._Z15matrixTransposePfS_ --------------------------
	.section	.nv.info._Z15matrixTransposePfS_,"",@"SHT_CUDA_INFO"
	.sectionflags	@""
	.align	4


	//----- nvinfo : EIATTR_CUDA_API_VERSION
	.align		4
        /*0000*/ 	.byte	0x04, 0x37
        /*0002*/ 	.short	(.L_7 - .L_6)
.L_6:
        /*0004*/ 	.word	0x00000082


	//----- nvinfo : EIATTR_KPARAM_INFO
	.align		4
.L_7:
        /*0008*/ 	.byte	0x04, 0x17
        /*000a*/ 	.short	(.L_9 - .L_8)
.L_8:
        /*000c*/ 	.word	0x00000000
        /*0010*/ 	.short	0x0001
        /*0012*/ 	.short	0x0008
        /*0014*/ 	.byte	0x00, 0xf5, 0x21, 0x00


	//----- nvinfo : EIATTR_KPARAM_INFO
	.align		4
.L_9:
        /*0018*/ 	.byte	0x04, 0x17
        /*001a*/ 	.short	(.L_11 - .L_10)
.L_10:
        /*001c*/ 	.word	0x00000000
        /*0020*/ 	.short	0x0000
        /*0022*/ 	.short	0x0000
        /*0024*/ 	.byte	0x00, 0xf5, 0x21, 0x00


	//----- nvinfo : EIATTR_SPARSE_MMA_MASK
	.align		4
.L_11:
        /*0028*/ 	.byte	0x03, 0x50
        /*002a*/ 	.short	0x0000


	//----- nvinfo : EIATTR_MAXREG_COUNT
	.align		4
        /*002c*/ 	.byte	0x03, 0x1b
        /*002e*/ 	.short	0x00ff


	//----- nvinfo : EIATTR_MERCURY_ISA_VERSION
	.align		4
        /*0030*/ 	.byte	0x03, 0x5f
        /*0032*/ 	.short	0x0101


	//----- nvinfo : EIATTR_COOP_GROUP_MASK_REGIDS
	.align		4
        /*0034*/ 	.byte	0x04, 0x29
        /*0036*/ 	.short	(.L_13 - .L_12)


	//   ....[0]....
.L_12:
        /*0038*/ 	.word	0xffffffff


	//   ....[1]....
        /*003c*/ 	.word	0xffffffff


	//   ....[2]....
        /*0040*/ 	.word	0xffffffff


	//   ....[3]....
        /*0044*/ 	.word	0xffffffff


	//   ....[4]....
        /*0048*/ 	.word	0xffffffff


	//   ....[5]....
        /*004c*/ 	.word	0xffffffff


	//   ....[6]....
        /*0050*/ 	.word	0xffffffff


	//   ....[7]....
        /*0054*/ 	.word	0xffffffff


	//----- nvinfo : EIATTR_COOP_GROUP_INSTR_OFFSETS
	.align		4
.L_13:
        /*0058*/ 	.byte	0x04, 0x28
        /*005a*/ 	.short	(.L_15 - .L_14)


	//   ....[0]....
.L_14:
        /*005c*/ 	.word	0x00000080


	//   ....[1]....
        /*0060*/ 	.word	0x00000090


	//   ....[2]....
        /*0064*/ 	.word	0x000000a0


	//   ....[3]....
        /*0068*/ 	.word	0x000000b0


	//   ....[4]....
        /*006c*/ 	.word	0x000000c0


	//   ....[5]....
        /*0070*/ 	.word	0x000000d0


	//   ....[6]....
        /*0074*/ 	.word	0x000000e0


	//   ....[7]....
        /*0078*/ 	.word	0x000000f0


	//----- nvinfo : EIATTR_VRC_CTA_INIT_COUNT
	.align		4
.L_15:
        /*007c*/ 	.byte	0x02, 0x4a
	.zero		1
	.zero		1


	//----- nvinfo : EIATTR_EXIT_INSTR_OFFSETS
	.align		4
        /*0080*/ 	.byte	0x04, 0x1c
        /*0082*/ 	.short	(.L_17 - .L_16)


	//   ....[0]....
.L_16:
        /*0084*/ 	.word	0x00000110


	//----- nvinfo : EIATTR_CBANK_PARAM_SIZE
	.align		4
.L_17:
        /*0088*/ 	.byte	0x03, 0x19
        /*008a*/ 	.short	0x0010


	//----- nvinfo : EIATTR_PARAM_CBANK
	.align		4
        /*008c*/ 	.byte	0x04, 0x0a
        /*008e*/ 	.short	(.L_19 - .L_18)
	.align		4
.L_18:
        /*0090*/ 	.word	index@(.nv.constant0._Z15matrixTransposePfS_)
        /*0094*/ 	.short	0x0380
        /*0096*/ 	.short	0x0010


	//----- nvinfo : EIATTR_SW_WAR
	.align		4
.L_19:
        /*0098*/ 	.byte	0x04, 0x36
        /*009a*/ 	.short	(.L_21 - .L_20)
.L_20:
        /*009c*/ 	.word	0x00000008
.L_21:


//--------------------- .nv.callgraph             --------------------------
	.section	.nv.callgraph,"",@"SHT_CUDA_CALLGRAPH"
	.align	4
	.sectionentsize	8
	.align		4
        /*0000*/ 	.word	0x00000000
	.align		4
        /*0004*/ 	.word	0xffffffff
	.align		4
        /*0008*/ 	.word	0x00000000
	.align		4
        /*000c*/ 	.word	0xfffffffe
	.align		4
        /*0010*/ 	.word	0x00000000
	.align		4
        /*0014*/ 	.word	0xfffffffd
	.align		4
        /*0018*/ 	.word	0x00000000
	.align		4
        /*001c*/ 	.word	0xfffffffc


//--------------------- .text._Z15matrixTransposePfS_ --------------------------
	.section	.text._Z15matrixTransposePfS_,"ax",@progbits
	.align	128
        .global         _Z15matrixTransposePfS_
        .type           _Z15matrixTransposePfS_,@function
        .size           _Z15matrixTransposePfS_,(.L_x_1 - _Z15matrixTransposePfS_)
        .other          _Z15matrixTransposePfS_,@"STO_CUDA_ENTRY STV_DEFAULT"
_Z15matrixTransposePfS_:
.text._Z15matrixTransposePfS_:
[----:B------:R-:W-:Y:S01]  /*0000*/  LDC R1, c[0x0][0x37c] ;  /* 0x0000df00ff017b82 */ /* 0x000fe20000000800 */
[----:B------:R-:W0:Y:S07]  /*0010*/  S2R R11, SR_TID.X ;  /* 0x00000000000b7919 */ /* 0x000e2e0000002100 */
[----:B------:R-:W0:Y:S01]  /*0020*/  LDC.64 R2, c[0x0][0x380] ;  /* 0x0000e000ff027b82 */ /* 0x000e220000000a00 */
[----:B------:R-:W1:Y:S07]  /*0030*/  LDCU.64 UR4, c[0x0][0x358] ;  /* 0x00006b00ff0477ac */ /* 0x000e6e0008000a00 */
[----:B------:R-:W2:Y:S01]  /*0040*/  LDC.64 R4, c[0x0][0x388] ;  /* 0x0000e200ff047b82 */ /* 0x000ea20000000a00 */
[----:B0-----:R-:W-:-:S06]  /*0050*/  IMAD.WIDE.U32 R2, R11, 0x4, R2 ;  /* 0x000000040b027825 */ /* 0x001fcc00078e0002 */
[----:B-1----:R-:W3:Y:S01]  /*0060*/  LDG.E R2, desc[UR4][R2.64] ;  /* 0x0000000402027981 */ /* 0x002ee2000c1e1900 */
[----:B--2---:R-:W-:-:S03]  /*0070*/  IMAD.WIDE.U32 R4, R11, 0x4, R4 ;  /* 0x000000040b047825 */ /* 0x004fc600078e0004 */
[----:B---3--:R-:W0:Y:S04]  /*0080*/  SHFL.DOWN PT, R0, R2, 0x7, 0x101f ;  /* 0x08f01f0002007f89 */ /* 0x008e2800000e0000 */
[----:B0-----:R-:W0:Y:S04]  /*0090*/  SHFL.UP PT, R0, R0, 0x4, 0x1000 ;  /* 0x0490000000007f89 */ /* 0x001e2800000e0000 */
[----:B0-----:R-:W0:Y:S04]  /*00a0*/  SHFL.UP PT, R6, R0, 0x8, 0x1000 ;  /* 0x0510000000067f89 */ /* 0x001e2800000e0000 */
[----:B0-----:R-:W0:Y:S04]  /*00b0*/  SHFL.UP PT, R6, R6, 0x2, 0x1c00 ;  /* 0x045c000006067f89 */ /* 0x001e2800000e0000 */
[----:B0-----:R-:W0:Y:S04]  /*00c0*/  SHFL.DOWN PT, R7, R6, 0xe, 0x1f ;  /* 0x09c01f0006077f89 */ /* 0x001e2800000e0000 */
[----:B0-----:R-:W0:Y:S04]  /*00d0*/  SHFL.UP PT, R7, R7, 0x4, 0x1800 ;  /* 0x0498000007077f89 */ /* 0x001e2800000e0000 */
[----:B0-----:R-:W0:Y:S04]  /*00e0*/  SHFL.UP PT, R8, R7, 0x8, 0x1000 ;  /* 0x0510000007087f89 */ /* 0x001e2800000e0000 */
[----:B0-----:R-:W0:Y:S04]  /*00f0*/  SHFL.UP PT, R9, R8, 0x10, RZ ;  /* 0x0600000008097989 */ /* 0x001e2800000e00ff */
[----:B0-----:R-:W-:Y:S01]  /*0100*/  STG.E desc[UR4][R4.64], R9 ;  /* 0x0000000904007986 */ /* 0x001fe2000c101904 */
[----:B------:R-:W-:Y:S05]  /*0110*/  EXIT ;  /* 0x000000000000794d */ /* 0x000fea0003800000 */
.L_x_0:
[----:B------:R-:W-:-:S00]  /*0120*/  BRA `(.L_x_0) ;  /* 0xfffffffc00fc7947 */ /* 0x000fc0000383ffff */
[----:B------:R-:W-:-:S00]  /*0130*/  NOP ;  /* 0x0000000000007918 */ /* 0x000fc00000000000 */
        /* <DEDUP_REMOVED lines=12> */
.L_x_1:


//--------------------- .nv.shared.reserved.0     --------------------------
	.section	.nv.shared.reserved.0,"aw",@nobits
	.weak		__nv_reservedSMEM_offset_0_alias
	.size		__nv_reservedSMEM_offset_0_alias, 0, 64
	.other		__nv_reservedSMEM_offset_0_alias,@"STO_CUDA_RESERVED_SHARED STV_DEFAULT"
__nv_reservedSMEM_offset_0_alias:
	.zero		0
	.zero		64


//--------------------- .nv.constant0._Z15matrixTransposePfS_ --------------------------
	.section	.nv.constant0._Z15matrixTransposePfS_,"a",@progbits
	.sectionflags	@""
	.align	4
.nv.constant0._Z15matrixTransposePfS_:
	.zero		912


//--------------------- SYMBOLS --------------------------

	.type		.nv.reservedSmem.offset0,@object
	.size		.nv.reservedSmem.offset0,0x4
